	.headerflags	@"EF_CUDA_TEXMODE_UNIFIED EF_CUDA_64BIT_ADDRESS EF_CUDA_ACCELERATORS EF_CUDA_SM90 EF_CUDA_VIRTUAL_SM(EF_CUDA_SM90)"
	.elftype	@"ET_EXEC"


//--------------------- .nv.info                  --------------------------
	.section	.nv.info,"",@"SHT_CUDA_INFO"
	.align	4


	//----- nvinfo : EIATTR_REGCOUNT
	.align		4
        /*0000*/ 	.byte	0x04, 0x2f
        /*0002*/ 	.short	(.L_3 - .L_2)
	.align		4
.L_2:
        /*0004*/ 	.word	index@(triton_poi_fused__native_batch_norm_legit_no_training_add_convolution_relu_14)
        /*0008*/ 	.word	0x00000020


	//----- nvinfo : EIATTR_MIN_STACK_SIZE
	.align		4
.L_3:
        /*000c*/ 	.byte	0x04, 0x12
        /*000e*/ 	.short	(.L_5 - .L_4)
	.align		4
.L_4:
        /*0010*/ 	.word	index@(triton_poi_fused__native_batch_norm_legit_no_training_add_convolution_relu_14)
        /*0014*/ 	.word	0x00000000


	//----- nvinfo : EIATTR_FRAME_SIZE
	.align		4
.L_5:
        /*0018*/ 	.byte	0x04, 0x11
        /*001a*/ 	.short	(.L_7 - .L_6)
	.align		4
.L_6:
        /*001c*/ 	.word	index@(triton_poi_fused__native_batch_norm_legit_no_training_add_convolution_relu_14)
        /*0020*/ 	.word	0x00000000


	//----- nvinfo : EIATTR_MIN_STACK_SIZE
	.align		4
.L_7:
        /*0024*/ 	.byte	0x04, 0x12
        /*0026*/ 	.short	(.L_9 - .L_8)
	.align		4
.L_8:
        /*0028*/ 	.word	index@(triton_poi_fused__native_batch_norm_legit_no_training_add_convolution_relu_14)
        /*002c*/ 	.word	0x00000000
.L_9:


//--------------------- .nv.info.triton_poi_fused__native_batch_norm_legit_no_training_add_convolution_relu_14 --------------------------
	.section	.nv.info.triton_poi_fused__native_batch_norm_legit_no_training_add_convolution_relu_14,"",@"SHT_CUDA_INFO"
	.sectionflags	@""
	.align	4


	//----- nvinfo : EIATTR_CUDA_API_VERSION
	.align		4
        /*0000*/ 	.byte	0x04, 0x37
        /*0002*/ 	.short	(.L_11 - .L_10)
.L_10:
        /*0004*/ 	.word	0x0000007c


	//----- nvinfo : EIATTR_KPARAM_INFO
	.align		4
.L_11:
        /*0008*/ 	.byte	0x04, 0x17
        /*000a*/ 	.short	(.L_13 - .L_12)
.L_12:
        /*000c*/ 	.word	0x00000000
        /*0010*/ 	.short	0x000d
        /*0012*/ 	.short	0x0068
        /*0014*/ 	.byte	0x00, 0xf0, 0x11, 0x00


	//----- nvinfo : EIATTR_KPARAM_INFO
	.align		4
.L_13:
        /*0018*/ 	.byte	0x04, 0x17
        /*001a*/ 	.short	(.L_15 - .L_14)
.L_14:
        /*001c*/ 	.word	0x00000000
        /*0020*/ 	.short	0x000c
        /*0022*/ 	.short	0x0060
        /*0024*/ 	.byte	0x00, 0xf4, 0x21, 0x00


	//----- nvinfo : EIATTR_KPARAM_INFO
	.align		4
.L_15:
        /*0028*/ 	.byte	0x04, 0x17
        /*002a*/ 	.short	(.L_17 - .L_16)
.L_16:
        /*002c*/ 	.word	0x00000000
        /*0030*/ 	.short	0x000b
        /*0032*/ 	.short	0x0058
        /*0034*/ 	.byte	0x00, 0xf4, 0x21, 0x00


	//----- nvinfo : EIATTR_KPARAM_INFO
	.align		4
.L_17:
        /*0038*/ 	.byte	0x04, 0x17
        /*003a*/ 	.short	(.L_19 - .L_18)
.L_18:
        /*003c*/ 	.word	0x00000000
        /*0040*/ 	.short	0x000a
        /*0042*/ 	.short	0x0050
        /*0044*/ 	.byte	0x00, 0xf4, 0x21, 0x00


	//----- nvinfo : EIATTR_KPARAM_INFO
	.align		4
.L_19:
        /*0048*/ 	.byte	0x04, 0x17
        /*004a*/ 	.short	(.L_21 - .L_20)
.L_20:
        /*004c*/ 	.word	0x00000000
        /*0050*/ 	.short	0x0009
        /*0052*/ 	.short	0x0048
        /*0054*/ 	.byte	0x00, 0xf4, 0x21, 0x00


	//----- nvinfo : EIATTR_KPARAM_INFO
	.align		4
.L_21:
        /*0058*/ 	.byte	0x04, 0x17
        /*005a*/ 	.short	(.L_23 - .L_22)
.L_22:
        /*005c*/ 	.word	0x00000000
        /*0060*/ 	.short	0x0008
        /*0062*/ 	.short	0x0040
        /*0064*/ 	.byte	0x00, 0xf4, 0x21, 0x00


	//----- nvinfo : EIATTR_KPARAM_INFO
	.align		4
.L_23:
        /*0068*/ 	.byte	0x04, 0x17
        /*006a*/ 	.short	(.L_25 - .L_24)
.L_24:
        /*006c*/ 	.word	0x00000000
        /*0070*/ 	.short	0x0007
        /*0072*/ 	.short	0x0038
        /*0074*/ 	.byte	0x00, 0xf4, 0x21, 0x00


	//----- nvinfo : EIATTR_KPARAM_INFO
	.align		4
.L_25:
        /*0078*/ 	.byte	0x04, 0x17
        /*007a*/ 	.short	(.L_27 - .L_26)
.L_26:
        /*007c*/ 	.word	0x00000000
        /*0080*/ 	.short	0x0006
        /*0082*/ 	.short	0x0030
        /*0084*/ 	.byte	0x00, 0xf4, 0x21, 0x00


	//----- nvinfo : EIATTR_KPARAM_INFO
	.align		4
.L_27:
        /*0088*/ 	.byte	0x04, 0x17
        /*008a*/ 	.short	(.L_29 - .L_28)
.L_28:
        /*008c*/ 	.word	0x00000000
        /*0090*/ 	.short	0x0005
        /*0092*/ 	.short	0x0028
        /*0094*/ 	.byte	0x00, 0xf4, 0x21, 0x00


	//----- nvinfo : EIATTR_KPARAM_INFO
	.align		4
.L_29:
        /*0098*/ 	.byte	0x04, 0x17
        /*009a*/ 	.short	(.L_31 - .L_30)
.L_30:
        /*009c*/ 	.word	0x00000000
        /*00a0*/ 	.short	0x0004
        /*00a2*/ 	.short	0x0020
        /*00a4*/ 	.byte	0x00, 0xf4, 0x21, 0x00


	//----- nvinfo : EIATTR_KPARAM_INFO
	.align		4
.L_31:
        /*00a8*/ 	.byte	0x04, 0x17
        /*00aa*/ 	.short	(.L_33 - .L_32)
.L_32:
        /*00ac*/ 	.word	0x00000000
        /*00b0*/ 	.short	0x0003
        /*00b2*/ 	.short	0x0018
        /*00b4*/ 	.byte	0x00, 0xf4, 0x21, 0x00


	//----- nvinfo : EIATTR_KPARAM_INFO
	.align		4
.L_33:
        /*00b8*/ 	.byte	0x04, 0x17
        /*00ba*/ 	.short	(.L_35 - .L_34)
.L_34:
        /*00bc*/ 	.word	0x00000000
        /*00c0*/ 	.short	0x0002
        /*00c2*/ 	.short	0x0010
        /*00c4*/ 	.byte	0x00, 0xf4, 0x21, 0x00


	//----- nvinfo : EIATTR_KPARAM_INFO
	.align		4
.L_35:
        /*00c8*/ 	.byte	0x04, 0x17
        /*00ca*/ 	.short	(.L_37 - .L_36)
.L_36:
        /*00cc*/ 	.word	0x00000000
        /*00d0*/ 	.short	0x0001
        /*00d2*/ 	.short	0x0008
        /*00d4*/ 	.byte	0x00, 0xf4, 0x21, 0x00


	//----- nvinfo : EIATTR_KPARAM_INFO
	.align		4
.L_37:
        /*00d8*/ 	.byte	0x04, 0x17
        /*00da*/ 	.short	(.L_39 - .L_38)
.L_38:
        /*00dc*/ 	.word	0x00000000
        /*00e0*/ 	.short	0x0000
        /*00e2*/ 	.short	0x0000
        /*00e4*/ 	.byte	0x00, 0xf4, 0x21, 0x00


	//----- nvinfo : EIATTR_SPARSE_MMA_MASK
	.align		4
.L_39:
        /*00e8*/ 	.byte	0x03, 0x50
        /*00ea*/ 	.short	0x0000


	//----- nvinfo : EIATTR_MAXREG_COUNT
	.align		4
        /*00ec*/ 	.byte	0x03, 0x1b
        /*00ee*/ 	.short	0x00ff


	//----- nvinfo : EIATTR_EXIT_INSTR_OFFSETS
	.align		4
        /*00f0*/ 	.byte	0x04, 0x1c
        /*00f2*/ 	.short	(.L_41 - .L_40)


	//   ....[0]....
.L_40:
        /*00f4*/ 	.word	0x00000540


	//----- nvinfo : EIATTR_REQNTID
	.align		4
.L_41:
        /*00f8*/ 	.byte	0x04, 0x10
        /*00fa*/ 	.short	(.L_43 - .L_42)
.L_42:
        /*00fc*/ 	.word	0x00000080
        /*0100*/ 	.word	0x00000001
        /*0104*/ 	.word	0x00000001


	//----- nvinfo : EIATTR_CBANK_PARAM_SIZE
	.align		4
.L_43:
        /*0108*/ 	.byte	0x03, 0x19
        /*010a*/ 	.short	0x006c


	//----- nvinfo : EIATTR_PARAM_CBANK
	.align		4
        /*010c*/ 	.byte	0x04, 0x0a
        /*010e*/ 	.short	(.L_45 - .L_44)
	.align		4
.L_44:
        /*0110*/ 	.word	index@(.nv.constant0.triton_poi_fused__native_batch_norm_legit_no_training_add_convolution_relu_14)
        /*0114*/ 	.short	0x0210
        /*0116*/ 	.short	0x006c


	//----- nvinfo : EIATTR_SW_WAR
	.align		4
.L_45:
        /*0118*/ 	.byte	0x04, 0x36
        /*011a*/ 	.short	(.L_47 - .L_46)
.L_46:
        /*011c*/ 	.word	0x00000008
.L_47:


//--------------------- .nv.callgraph             --------------------------
	.section	.nv.callgraph,"",@"SHT_CUDA_CALLGRAPH"
	.align	4
	.sectionentsize	8
	.align		4
        /*0000*/ 	.word	0x00000000
	.align		4
        /*0004*/ 	.word	0xffffffff
	.align		4
        /*0008*/ 	.word	0x00000000
	.align		4
        /*000c*/ 	.word	0xfffffffe
	.align		4
        /*0010*/ 	.word	0x00000000
	.align		4
        /*0014*/ 	.word	0xfffffffd
	.align		4
        /*0018*/ 	.word	0x00000000
	.align		4
        /*001c*/ 	.word	0xfffffffc


//--------------------- .nv.constant4             --------------------------
	.section	.nv.constant4,"a",@progbits
	.align	8
	.align		8
.nv.constant4:
        /*0000*/ 	.dword	_$_str
	.align		8
        /*0008*/ 	.dword	_$_str_$_2


//--------------------- .text.triton_poi_fused__native_batch_norm_legit_no_training_add_convolution_relu_14 --------------------------
	.section	.text.triton_poi_fused__native_batch_norm_legit_no_training_add_convolution_relu_14,"ax",@progbits
	.align	128
        .global         triton_poi_fused__native_batch_norm_legit_no_training_add_convolution_relu_14
        .type           triton_poi_fused__native_batch_norm_legit_no_training_add_convolution_relu_14,@function
        .size           triton_poi_fused__native_batch_norm_legit_no_training_add_convolution_relu_14,(.L_x_1 - triton_poi_fused__native_batch_norm_legit_no_training_add_convolution_relu_14)
        .other          triton_poi_fused__native_batch_norm_legit_no_training_add_convolution_relu_14,@"STO_CUDA_ENTRY STV_DEFAULT"
triton_poi_fused__native_batch_norm_legit_no_training_add_convolution_relu_14:
.text.triton_poi_fused__native_batch_norm_legit_no_training_add_convolution_relu_14:
[----:B------:R-:W-:Y:S01]  /*0000*/  LDC R1, c[0x0][0x28] ;  /* 0x00000a00ff017b82 */ /* 0x000fe20000000800 */
[----:B------:R-:W1:Y:S07]  /*0010*/  S2R R20, SR_TID.X ;  /* 0x0000000000147919 */ /* 0x000e6e0000002100 */
[----:B------:R-:W2:Y:S01]  /*0020*/  LDC.64 R6, c[0x0][0x240] ;  /* 0x00009000ff067b82 */ /* 0x000ea20000000a00 */
[----:B------:R-:W-:Y:S01]  /*0030*/  ULDC.64 UR4, c[0x0][0x208] ;  /* 0x0000820000047ab9 */ /* 0x000fe20000000a00 */
[----:B------:R-:W3:Y:S06]  /*0040*/  S2R R3, SR_CTAID.X ;  /* 0x0000000000037919 */ /* 0x000eec0000002500 */
[----:B------:R-:W4:Y:S08]  /*0050*/  LDC.64 R18, c[0x0][0x260] ;  /* 0x00009800ff127b82 */ /* 0x000f300000000a00 */
[----:B------:R-:W5:Y:S08]  /*0060*/  LDC.64 R28, c[0x0][0x228] ;  /* 0x00008a00ff1c7b82 */ /* 0x000f700000000a00 */
[----:B------:R-:W5:Y:S01]  /*0070*/  LDC.64 R26, c[0x0][0x230] ;  /* 0x00008c00ff1a7b82 */ /* 0x000f620000000a00 */
[----:B-1----:R-:W-:-:S07]  /*0080*/  LOP3.LUT R20, R20, 0x7f, RZ, 0xc0, !PT ;  /* 0x0000007f14147812 */ /* 0x002fce00078ec0ff */
[----:B------:R-:W1:Y:S01]  /*0090*/  LDC.64 R4, c[0x0][0x218] ;  /* 0x00008600ff047b82 */ /* 0x000e620000000a00 */
[----:B---3--:R-:W-:Y:S02]  /*00a0*/  SHF.R.S32.HI R0, RZ, 0x18, R3 ;  /* 0x00000018ff007819 */ /* 0x008fe40000011403 */
[----:B------:R-:W-:Y:S02]  /*00b0*/  LEA R20, R3, R20, 0x7 ;  /* 0x0000001403147211 */ /* 0x000fe400078e38ff */
[----:B------:R-:W-:-:S03]  /*00c0*/  SGXT R3, R0, 0x1 ;  /* 0x000000010003781a */ /* 0x000fc60000000200 */
[----:B------:R-:W3:Y:S01]  /*00d0*/  LDC.64 R14, c[0x0][0x238] ;  /* 0x00008e00ff0e7b82 */ /* 0x000ee20000000a00 */
[----:B------:R-:W-:-:S04]  /*00e0*/  LEA.HI R3, R3, R20, RZ, 0x5 ;  /* 0x0000001403037211 */ /* 0x000fc800078f28ff */
[----:B------:R-:W-:-:S03]  /*00f0*/  LOP3.LUT R3, R3, 0xffffffe0, RZ, 0xc0, !PT ;  /* 0xffffffe003037812 */ /* 0x000fc600078ec0ff */
[----:B------:R-:W1:Y:S01]  /*0100*/  LDC.64 R16, c[0x0][0x258] ;  /* 0x00009600ff107b82 */ /* 0x000e620000000a00 */
[----:B------:R-:W-:-:S05]  /*0110*/  IADD3 R25, R20, -R3, RZ ;  /* 0x8000000314197210 */ /* 0x000fca0007ffe0ff */
[C---:B--2---:R-:W-:Y:S02]  /*0120*/  IMAD.WIDE R6, R25.reuse, 0x4, R6 ;  /* 0x0000000419067825 */ /* 0x044fe400078e0206 */
[----:B------:R-:W2:Y:S02]  /*0130*/  LDC.64 R2, c[0x0][0x210] ;  /* 0x00008400ff027b82 */ /* 0x000ea40000000a00 */
[C---:B----4-:R-:W-:Y:S01]  /*0140*/  IMAD.WIDE R18, R25.reuse, 0x4, R18 ;  /* 0x0000000419127825 */ /* 0x050fe200078e0212 */
[----:B------:R4:W3:Y:S04]  /*0150*/  LDG.E.EL R0, desc[UR4][R6.64] ;  /* 0x0000000406007981 */ /* 0x0008e8000c2e1900 */
[----:B------:R-:W3:Y:S01]  /*0160*/  LDG.E.EL R23, desc[UR4][R18.64] ;  /* 0x0000000412177981 */ /* 0x000ee2000c2e1900 */
[----:B------:R-:W3:Y:S01]  /*0170*/  LDC.64 R12, c[0x0][0x248] ;  /* 0x00009200ff0c7b82 */ /* 0x000ee20000000a00 */
[----:B-----5:R-:W-:-:S04]  /*0180*/  IMAD.WIDE R28, R25, 0x4, R28 ;  /* 0x00000004191c7825 */ /* 0x020fc800078e021c */
[C---:B0-----:R-:W-:Y:S01]  /*0190*/  IMAD.WIDE R26, R25.reuse, 0x4, R26 ;  /* 0x00000004191a7825 */ /* 0x041fe200078e021a */
[----:B------:R-:W5:Y:S02]  /*01a0*/  LDG.E.EL R21, desc[UR4][R28.64] ;  /* 0x000000041c157981 */ /* 0x000f64000c2e1900 */
[----:B------:R-:W0:Y:S08]  /*01b0*/  LDC.64 R10, c[0x0][0x250] ;  /* 0x00009400ff0a7b82 */ /* 0x000e300000000a00 */
[----:B------:R-:W3:Y:S01]  /*01c0*/  LDC.64 R8, c[0x0][0x268] ;  /* 0x00009a00ff087b82 */ /* 0x000ee20000000a00 */
[C---:B--2---:R-:W-:Y:S01]  /*01d0*/  IMAD.WIDE R2, R20.reuse, 0x4, R2 ;  /* 0x0000000414027825 */ /* 0x044fe200078e0202 */
[----:B------:R-:W2:Y:S03]  /*01e0*/  LDG.E.EL R19, desc[UR4][R26.64] ;  /* 0x000000041a137981 */ /* 0x000ea6000c2e1900 */
[----:B-1----:R-:W-:Y:S01]  /*01f0*/  IMAD.WIDE R4, R20, 0x4, R4 ;  /* 0x0000000414047825 */ /* 0x002fe200078e0204 */
[----:B------:R-:W5:Y:S02]  /*0200*/  LDG.E R22, desc[UR4][R2.64] ;  /* 0x0000000402167981 */ /* 0x000f64000c1e1900 */
[----:B----4-:R-:W1:Y:S01]  /*0210*/  LDC.64 R6, c[0x0][0x270] ;  /* 0x00009c00ff067b82 */ /* 0x010e620000000a00 */
[C---:B---3--:R-:W-:Y:S01]  /*0220*/  IMAD.WIDE R14, R25.reuse, 0x4, R14 ;  /* 0x00000004190e7825 */ /* 0x048fe200078e020e */
[----:B------:R-:W2:Y:S03]  /*0230*/  LDG.E R18, desc[UR4][R4.64] ;  /* 0x0000000404127981 */ /* 0x000ea6000c1e1900 */
[----:B------:R-:W-:-:S02]  /*0240*/  IMAD.WIDE R16, R25, 0x4, R16 ;  /* 0x0000000419107825 */ /* 0x000fc400078e0210 */
[----:B------:R-:W3:Y:S02]  /*0250*/  LDG.E.EL R14, desc[UR4][R14.64] ;  /* 0x000000040e0e7981 */ /* 0x000ee4000c2e1900 */
[C---:B------:R-:W-:Y:S02]  /*0260*/  IMAD.WIDE R12, R25.reuse, 0x4, R12 ;  /* 0x00000004190c7825 */ /* 0x040fe400078e020c */
[----:B------:R-:W4:Y:S02]  /*0270*/  LDG.E.EL R16, desc[UR4][R16.64] ;  /* 0x0000000410107981 */ /* 0x000f24000c2e1900 */
[C---:B0-----:R-:W-:Y:S02]  /*0280*/  IMAD.WIDE R10, R25.reuse, 0x4, R10 ;  /* 0x00000004190a7825 */ /* 0x041fe400078e020a */
[----:B------:R-:W4:Y:S02]  /*0290*/  LDG.E.EL R12, desc[UR4][R12.64] ;  /* 0x000000040c0c7981 */ /* 0x000f24000c2e1900 */
[----:B------:R-:W-:-:S02]  /*02a0*/  IMAD.WIDE R8, R25, 0x4, R8 ;  /* 0x0000000419087825 */ /* 0x000fc400078e0208 */
[----:B------:R0:W4:Y:S04]  /*02b0*/  LDG.E.EL R11, desc[UR4][R10.64] ;  /* 0x000000040a0b7981 */ /* 0x000128000c2e1900 */
[----:B------:R-:W4:Y:S01]  /*02c0*/  LDG.E.EL R8, desc[UR4][R8.64] ;  /* 0x0000000408087981 */ /* 0x000f22000c2e1900 */
[----:B-1----:R-:W-:-:S05]  /*02d0*/  IMAD.WIDE R6, R25, 0x4, R6 ;  /* 0x0000000419067825 */ /* 0x002fca00078e0206 */
[----:B------:R1:W4:Y:S01]  /*02e0*/  LDG.E.EL R25, desc[UR4][R6.64] ;  /* 0x0000000406197981 */ /* 0x000322000c2e1900 */
[----:B0-----:R-:W-:Y:S01]  /*02f0*/  HFMA2.MMA R10, -RZ, RZ, 1.625, 0 ;  /* 0x3e800000ff0a7435 */ /* 0x001fe200000001ff */
[----:B-1----:R-:W0:Y:S02]  /*0300*/  LDC.64 R6, c[0x0][0x220] ;  /* 0x00008800ff067b82 */ /* 0x002e240000000a00 */
[----:B0-----:R-:W-:-:S04]  /*0310*/  IMAD.WIDE R6, R20, 0x4, R6 ;  /* 0x0000000414067825 */ /* 0x001fc800078e0206 */
[----:B------:R-:W-:Y:S01]  /*0320*/  FADD R0, R0, 9.9999997473787516356e-06 ;  /* 0x3727c5ac00007421 */ /* 0x000fe20000000000 */
[----:B------:R-:W-:-:S03]  /*0330*/  FADD R23, R23, 9.9999997473787516356e-06 ;  /* 0x3727c5ac17177421 */ /* 0x000fc60000000000 */
[----:B------:R-:W0:Y:S08]  /*0340*/  MUFU.SQRT R15, R0 ;  /* 0x00000000000f7308 */ /* 0x000e300000002000 */
[----:B------:R-:W1:Y:S01]  /*0350*/  MUFU.SQRT R17, R23 ;  /* 0x0000001700117308 */ /* 0x000e620000002000 */
[C---:B0-----:R-:W-:Y:S02]  /*0360*/  FSETP.GT.AND P0, PT, R15.reuse, 8.50705917302346158658e+37, PT ;  /* 0x7e8000000f00780b */ /* 0x041fe40003f04000 */
[----:B------:R-:W-:-:S02]  /*0370*/  FSETP.GEU.AND P2, PT, R15, 1.175494350822287508e-38, PT ;  /* 0x008000000f00780b */ /* 0x000fc40003f4e000 */
[C---:B-1----:R-:W-:Y:S02]  /*0380*/  FSETP.GT.AND P1, PT, R17.reuse, 8.50705917302346158658e+37, PT ;  /* 0x7e8000001100780b */ /* 0x042fe40003f24000 */
[----:B------:R-:W-:-:S07]  /*0390*/  FSETP.GEU.AND P3, PT, R17, 1.175494350822287508e-38, PT ;  /* 0x008000001100780b */ /* 0x000fce0003f6e000 */
[----:B------:R-:W-:-:S04]  /*03a0*/  @P0 FMUL R15, R15, 0.25 ;  /* 0x3e8000000f0f0820 */ /* 0x000fc80000400000 */
[----:B------:R-:W-:Y:S01]  /*03b0*/  @!P2 FMUL R15, R15, 16777216 ;  /* 0x4b8000000f0fa820 */ /* 0x000fe20000400000 */
[----:B------:R-:W-:-:S04]  /*03c0*/  @P1 FMUL R17, R17, 0.25 ;  /* 0x3e80000011111820 */ /* 0x000fc80000400000 */
[----:B------:R-:W-:Y:S01]  /*03d0*/  @!P3 FMUL R17, R17, 16777216 ;  /* 0x4b8000001111b820 */ /* 0x000fe20000400000 */
[----:B------:R-:W0:Y:S01]  /*03e0*/  MUFU.RCP R15, R15 ;  /* 0x0000000f000f7308 */ /* 0x000e220000001000 */
[----:B------:R-:W-:-:S07]  /*03f0*/  FSEL R0, R10, 1, P0 ;  /* 0x3f8000000a007808 */ /* 0x000fce0000000000 */
[----:B------:R-:W1:Y:S01]  /*0400*/  MUFU.RCP R17, R17 ;  /* 0x0000001100117308 */ /* 0x000e620000001000 */
[----:B------:R-:W-:Y:S01]  /*0410*/  FSEL R10, R10, 1, P1 ;  /* 0x3f8000000a0a7808 */ /* 0x000fe20000800000 */
[----:B------:R-:W-:Y:S01]  /*0420*/  @!P2 FMUL R0, R0, 16777216 ;  /* 0x4b8000000000a820 */ /* 0x000fe20000400000 */
[----:B-----5:R-:W-:Y:S01]  /*0430*/  FADD R21, R22, R21 ;  /* 0x0000001516157221 */ /* 0x020fe20000000000 */
[----:B--2---:R-:W-:Y:S02]  /*0440*/  FADD R19, R18, R19 ;  /* 0x0000001312137221 */ /* 0x004fe40000000000 */
[----:B------:R-:W-:Y:S01]  /*0450*/  @!P3 FMUL R10, R10, 16777216 ;  /* 0x4b8000000a0ab820 */ /* 0x000fe20000400000 */
[----:B0-----:R-:W-:Y:S01]  /*0460*/  FMUL R15, R15, R0 ;  /* 0x000000000f0f7220 */ /* 0x001fe20000400000 */
[----:B---3--:R-:W-:Y:S01]  /*0470*/  FADD R14, -R14, R21 ;  /* 0x000000150e0e7221 */ /* 0x008fe20000000100 */
[----:B----4-:R-:W-:Y:S01]  /*0480*/  FADD R9, -R16, R19 ;  /* 0x0000001310097221 */ /* 0x010fe20000000100 */
[----:B-1----:R-:W-:-:S02]  /*0490*/  FMUL R10, R17, R10 ;  /* 0x0000000a110a7220 */ /* 0x002fc40000400000 */
[----:B------:R-:W-:Y:S02]  /*04a0*/  FMUL R14, R15, R14 ;  /* 0x0000000e0f0e7220 */ /* 0x000fe40000400000 */
[----:B------:R-:W-:Y:S02]  /*04b0*/  FMUL R9, R10, R9 ;  /* 0x000000090a097220 */ /* 0x000fe40000400000 */
[----:B------:R-:W-:Y:S02]  /*04c0*/  FFMA R11, R12, R14, R11 ;  /* 0x0000000e0c0b7223 */ /* 0x000fe4000000000b */
[----:B------:R-:W-:-:S04]  /*04d0*/  FFMA R8, R8, R9, R25 ;  /* 0x0000000908087223 */ /* 0x000fc80000000019 */
[C---:B------:R-:W-:Y:S01]  /*04e0*/  FADD R0, R11.reuse, R8 ;  /* 0x000000080b007221 */ /* 0x040fe20000000000 */
[----:B------:R-:W-:Y:S01]  /*04f0*/  FSETP.GEU.AND P0, PT, R11, -R8, PT ;  /* 0x800000080b00720b */ /* 0x000fe20003f0e000 */
[----:B------:R-:W-:Y:S03]  /*0500*/  STG.E desc[UR4][R2.64], R21 ;  /* 0x0000001502007986 */ /* 0x000fe6000c101904 */
[----:B------:R-:W-:Y:S01]  /*0510*/  FSEL R9, R0, RZ, P0 ;  /* 0x000000ff00097208 */ /* 0x000fe20000000000 */
[----:B------:R-:W-:Y:S04]  /*0520*/  STG.E desc[UR4][R4.64], R19 ;  /* 0x0000001304007986 */ /* 0x000fe8000c101904 */
[----:B------:R-:W-:Y:S01]  /*0530*/  STG.E desc[UR4][R6.64], R9 ;  /* 0x0000000906007986 */ /* 0x000fe2000c101904 */
[----:B------:R-:W-:Y:S05]  /*0540*/  EXIT ;  /* 0x000000000000794d */ /* 0x000fea0003800000 */
.L_x_0:
[----:B------:R-:W-:-:S00]  /*0550*/  BRA `(.L_x_0) ;  /* 0xfffffffc00fc7947 */ /* 0x000fc0000383ffff */
[----:B------:R-:W-:-:S00]  /*0560*/  NOP ;  /* 0x0000000000007918 */ /* 0x000fc00000000000 */
        /* <DEDUP_REMOVED lines=9> */
.L_x_1:


//--------------------- .nv.global.init           --------------------------
	.section	.nv.global.init,"aw",@progbits
.nv.global.init:
	.type		_$_str,@object
	.size		_$_str,(_$_str_$_2 - _$_str)
_$_str:
        /*0000*/ 	.byte	0x5f, 0x5f, 0x43, 0x55, 0x44, 0x41, 0x5f, 0x46, 0x54, 0x5a, 0x00
	.type		_$_str_$_2,@object
	.size		_$_str_$_2,(.L_1 - _$_str_$_2)
_$_str_$_2:
        /*000b*/ 	.byte	0x5f, 0x5f, 0x43, 0x55, 0x44, 0x41, 0x5f, 0x50, 0x52, 0x45, 0x43, 0x5f, 0x53, 0x51, 0x52, 0x54
        /*001b*/ 	.byte	0x00
.L_1:


//--------------------- .nv.constant0.triton_poi_fused__native_batch_norm_legit_no_training_add_convolution_relu_14 --------------------------
	.section	.nv.constant0.triton_poi_fused__native_batch_norm_legit_no_training_add_convolution_relu_14,"a",@progbits
	.sectionflags	@""
	.align	4
.nv.constant0.triton_poi_fused__native_batch_norm_legit_no_training_add_convolution_relu_14:
	.zero		636
